//
// Generated by NVIDIA NVVM Compiler
//
// Compiler Build ID: CL-36424714
// Cuda compilation tools, release 13.0, V13.0.88
// Based on NVVM 20.0.0
//

.version 9.0
.target sm_100
.address_size 64

	// .globl	addKernel

.visible .entry addKernel(
	.param .u64 .ptr .align 1 addKernel_param_0,
	.param .u64 .ptr .align 1 addKernel_param_1,
	.param .u64 .ptr .align 1 addKernel_param_2
)
{
	.reg .b32 	%r<5>;
	.reg .b64 	%rd<11>;

	ld.param.u64 	%rd1, [addKernel_param_0];
	ld.param.u64 	%rd2, [addKernel_param_1];
	ld.param.u64 	%rd3, [addKernel_param_2];
	cvta.to.global.u64 	%rd4, %rd1;
	cvta.to.global.u64 	%rd5, %rd3;
	cvta.to.global.u64 	%rd6, %rd2;
	mov.u32 	%r1, %tid.x;
	mul.wide.u32 	%rd7, %r1, 4;
	add.s64 	%rd8, %rd6, %rd7;
	ld.global.u32 	%r2, [%rd8];
	add.s64 	%rd9, %rd5, %rd7;
	ld.global.u32 	%r3, [%rd9];
	add.s32 	%r4, %r3, %r2;
	add.s64 	%rd10, %rd4, %rd7;
	st.global.u32 	[%rd10], %r4;
	ret;

}


// ===== COMPILED SASS (sm_100) =====

	.target	sm_100

	.elftype	@"ET_EXEC"


//--------------------- .note.nv.tkinfo           --------------------------
	.section	.note.nv.tkinfo,"",@"SHT_NOTE"
	.sectionflags	@"SHF_NOTE_NV_TKINFO"
	.tkinfo
        /*0018*/ 	.word	0x00000002
        /*0030*/ 	.string	""
        /*0030*/ 	.string	"ptxas"
        /*0030*/ 	.string	"Cuda compilation tools, release 13.0, V13.0.88"
        /*0030*/ 	.string	"Build cuda_13.0.r13.0/compiler.36424714_0"
        /*0030*/ 	.string	"-arch sm_100 -m 64 "



//--------------------- .note.nv.cuinfo           --------------------------
	.section	.note.nv.cuinfo,"",@"SHT_NOTE"
	.sectionflags	@"SHF_NOTE_NV_CUINFO"
        /*0018*/ 	.short	0x0002
        /*001a*/ 	.short	0x0064
        /*001c*/ 	.short	0x0082
	.zero		2


//--------------------- .nv.info                  --------------------------
	.section	.nv.info,"",@"SHT_CUDA_INFO"
	.align	4


	//----- nvinfo : EIATTR_REGCOUNT
	.align		4
        /*0000*/ 	.byte	0x04, 0x2f
        /*0002*/ 	.short	(.L_1 - .L_0)
	.align		4
.L_0:
        /*0004*/ 	.word	index@(addKernel)
        /*0008*/ 	.word	0x0000000c


	//----- nvinfo : EIATTR_FRAME_SIZE
	.align		4
.L_1:
        /*000c*/ 	.byte	0x04, 0x11
        /*000e*/ 	.short	(.L_3 - .L_2)
	.align		4
.L_2:
        /*0010*/ 	.word	index@(addKernel)
        /*0014*/ 	.word	0x00000000


	//----- nvinfo : EIATTR_MIN_STACK_SIZE
	.align		4
.L_3:
        /*0018*/ 	.byte	0x04, 0x12
        /*001a*/ 	.short	(.L_5 - .L_4)
	.align		4
.L_4:
        /*001c*/ 	.word	index@(addKernel)
        /*0020*/ 	.word	0x00000000
.L_5:


//--------------------- .nv.compat                --------------------------
	.section	.nv.compat,"",@"SHT_CUDA_COMPAT_INFO"
	.align	4
        /*0000*/ 	.byte	0x02, 0x09, 0x00, 0x00, 0x02, 0x02, 0x01, 0x00, 0x02, 0x05, 0x05, 0x00, 0x03, 0x07, 0x01, 0x01
        /*0010*/ 	.byte	0x02, 0x03, 0x00, 0x00, 0x02, 0x06, 0x01, 0x00, 0x04, 0x0b, 0x08, 0x00, 0x09, 0x00, 0x00, 0x00
        /*0020*/ 	.byte	0x00, 0x00, 0x00, 0x00


//--------------------- .nv.info.addKernel        --------------------------
	.section	.nv.info.addKernel,"",@"SHT_CUDA_INFO"
	.sectionflags	@""
	.align	4


	//----- nvinfo : EIATTR_CUDA_API_VERSION
	.align		4
        /*0000*/ 	.byte	0x04, 0x37
        /*0002*/ 	.short	(.L_7 - .L_6)
.L_6:
        /*0004*/ 	.word	0x00000082


	//----- nvinfo : EIATTR_KPARAM_INFO
	.align		4
.L_7:
        /*0008*/ 	.byte	0x04, 0x17
        /*000a*/ 	.short	(.L_9 - .L_8)
.L_8:
        /*000c*/ 	.word	0x00000000
        /*0010*/ 	.short	0x0002
        /*0012*/ 	.short	0x0010
        /*0014*/ 	.byte	0x00, 0xf5, 0x21, 0x00


	//----- nvinfo : EIATTR_KPARAM_INFO
	.align		4
.L_9:
        /*0018*/ 	.byte	0x04, 0x17
        /*001a*/ 	.short	(.L_11 - .L_10)
.L_10:
        /*001c*/ 	.word	0x00000000
        /*0020*/ 	.short	0x0001
        /*0022*/ 	.short	0x0008
        /*0024*/ 	.byte	0x00, 0xf5, 0x21, 0x00


	//----- nvinfo : EIATTR_KPARAM_INFO
	.align		4
.L_11:
        /*0028*/ 	.byte	0x04, 0x17
        /*002a*/ 	.short	(.L_13 - .L_12)
.L_12:
        /*002c*/ 	.word	0x00000000
        /*0030*/ 	.short	0x0000
        /*0032*/ 	.short	0x0000
        /*0034*/ 	.byte	0x00, 0xf5, 0x21, 0x00


	//----- nvinfo : EIATTR_SPARSE_MMA_MASK
	.align		4
.L_13:
        /*0038*/ 	.byte	0x03, 0x50
        /*003a*/ 	.short	0x0000


	//----- nvinfo : EIATTR_MAXREG_COUNT
	.align		4
        /*003c*/ 	.byte	0x03, 0x1b
        /*003e*/ 	.short	0x00ff


	//----- nvinfo : EIATTR_MERCURY_ISA_VERSION
	.align		4
        /*0040*/ 	.byte	0x03, 0x5f
        /*0042*/ 	.short	0x0101


	//----- nvinfo : EIATTR_VRC_CTA_INIT_COUNT
	.align		4
        /*0044*/ 	.byte	0x02, 0x4a
	.zero		1
	.zero		1


	//----- nvinfo : EIATTR_EXIT_INSTR_OFFSETS
	.align		4
        /*0048*/ 	.byte	0x04, 0x1c
        /*004a*/ 	.short	(.L_15 - .L_14)


	//   ....[0]....
.L_14:
        /*004c*/ 	.word	0x000000d0


	//----- nvinfo : EIATTR_CBANK_PARAM_SIZE
	.align		4
.L_15:
        /*0050*/ 	.byte	0x03, 0x19
        /*0052*/ 	.short	0x0018


	//----- nvinfo : EIATTR_PARAM_CBANK
	.align		4
        /*0054*/ 	.byte	0x04, 0x0a
        /*0056*/ 	.short	(.L_17 - .L_16)
	.align		4
.L_16:
        /*0058*/ 	.word	index@(.nv.constant0.addKernel)
        /*005c*/ 	.short	0x0380
        /*005e*/ 	.short	0x0018


	//----- nvinfo : EIATTR_SW_WAR
	.align		4
.L_17:
        /*0060*/ 	.byte	0x04, 0x36
        /*0062*/ 	.short	(.L_19 - .L_18)
.L_18:
        /*0064*/ 	.word	0x00000008
.L_19:


//--------------------- .nv.callgraph             --------------------------
	.section	.nv.callgraph,"",@"SHT_CUDA_CALLGRAPH"
	.align	4
	.sectionentsize	8
	.align		4
        /*0000*/ 	.word	0x00000000
	.align		4
        /*0004*/ 	.word	0xffffffff
	.align		4
        /*0008*/ 	.word	0x00000000
	.align		4
        /*000c*/ 	.word	0xfffffffe
	.align		4
        /*0010*/ 	.word	0x00000000
	.align		4
        /*0014*/ 	.word	0xfffffffd
	.align		4
        /*0018*/ 	.word	0x00000000
	.align		4
        /*001c*/ 	.word	0xfffffffc


//--------------------- .text.addKernel           --------------------------
	.section	.text.addKernel,"ax",@progbits
	.align	128
        .global         addKernel
        .type           addKernel,@function
        .size           addKernel,(.L_x_1 - addKernel)
        .other          addKernel,@"STO_CUDA_ENTRY STV_DEFAULT"
addKernel:
.text.addKernel:
[----:B------:R-:W-:Y:S01]  /*0000*/  LDC R1, c[0x0][0x37c] ;  /* 0x0000df00ff017b82 */ /* 0x000fe20000000800 */
[----:B------:R-:W0:Y:S07]  /*0010*/  S2R R9, SR_TID.X ;  /* 0x0000000000097919 */ /* 0x000e2e0000002100 */
[----:B------:R-:W0:Y:S01]  /*0020*/  LDC.64 R2, c[0x0][0x388] ;  /* 0x0000e200ff027b82 */ /* 0x000e220000000a00 */
[----:B------:R-:W1:Y:S07]  /*0030*/  LDCU.64 UR4, c[0x0][0x358] ;  /* 0x00006b00ff0477ac */ /* 0x000e6e0008000a00 */
[----:B------:R-:W2:Y:S08]  /*0040*/  LDC.64 R4, c[0x0][0x390] ;  /* 0x0000e400ff047b82 */ /* 0x000eb00000000a00 */
[----:B------:R-:W3:Y:S01]  /*0050*/  LDC.64 R6, c[0x0][0x380] ;  /* 0x0000e000ff067b82 */ /* 0x000ee20000000a00 */
[----:B0-----:R-:W-:-:S04]  /*0060*/  IMAD.WIDE.U32 R2, R9, 0x4, R2 ;  /* 0x0000000409027825 */ /* 0x001fc800078e0002 */
[C---:B--2---:R-:W-:Y:S02]  /*0070*/  IMAD.WIDE.U32 R4, R9.reuse, 0x4, R4 ;  /* 0x0000000409047825 */ /* 0x044fe400078e0004 */
[----:B-1----:R-:W2:Y:S04]  /*0080*/  LDG.E R2, desc[UR4][R2.64] ;  /* 0x0000000402027981 */ /* 0x002ea8000c1e1900 */
[----:B------:R-:W2:Y:S01]  /*0090*/  LDG.E R5, desc[UR4][R4.64] ;  /* 0x0000000404057981 */ /* 0x000ea2000c1e1900 */
[----:B---3--:R-:W-:Y:S01]  /*00a0*/  IMAD.WIDE.U32 R6, R9, 0x4, R6 ;  /* 0x0000000409067825 */ /* 0x008fe200078e0006 */
[----:B--2---:R-:W-:-:S05]  /*00b0*/  IADD3 R9, PT, PT, R2, R5, RZ ;  /* 0x0000000502097210 */ /* 0x004fca0007ffe0ff */
[----:B------:R-:W-:Y:S01]  /*00c0*/  STG.E desc[UR4][R6.64], R9 ;  /* 0x0000000906007986 */ /* 0x000fe2000c101904 */
[----:B------:R-:W-:Y:S05]  /*00d0*/  EXIT ;  /* 0x000000000000794d */ /* 0x000fea0003800000 */
.L_x_0:
[----:B------:R-:W-:-:S00]  /*00e0*/  BRA `(.L_x_0) ;  /* 0xfffffffc00fc7947 */ /* 0x000fc0000383ffff */
[----:B------:R-:W-:-:S00]  /*00f0*/  NOP ;  /* 0x0000000000007918 */ /* 0x000fc00000000000 */
        /* <DEDUP_REMOVED lines=8> */
.L_x_1:


//--------------------- .nv.shared.reserved.0     --------------------------
	.section	.nv.shared.reserved.0,"aw",@nobits
	.weak		__nv_reservedSMEM_offset_0_alias
	.size		__nv_reservedSMEM_offset_0_alias, 0, 64
	.other		__nv_reservedSMEM_offset_0_alias,@"STO_CUDA_RESERVED_SHARED STV_DEFAULT"
__nv_reservedSMEM_offset_0_alias:
	.zero		0
	.zero		64


//--------------------- .nv.constant0.addKernel   --------------------------
	.section	.nv.constant0.addKernel,"a",@progbits
	.sectionflags	@""
	.align	4
.nv.constant0.addKernel:
	.zero		920


//--------------------- SYMBOLS --------------------------

	.type		.nv.reservedSmem.offset0,@object
	.size		.nv.reservedSmem.offset0,0x4
